//
// Generated by NVIDIA NVVM Compiler
//
// Compiler Build ID: CL-36424714
// Cuda compilation tools, release 13.0, V13.0.88
// Based on NVVM 20.0.0
//

.version 9.0
.target sm_100
.address_size 64

	// .globl	_Z8testFuncdddPhddtt

.visible .entry _Z8testFuncdddPhddtt(
	.param .f64 _Z8testFuncdddPhddtt_param_0,
	.param .f64 _Z8testFuncdddPhddtt_param_1,
	.param .f64 _Z8testFuncdddPhddtt_param_2,
	.param .u64 .ptr .align 1 _Z8testFuncdddPhddtt_param_3,
	.param .f64 _Z8testFuncdddPhddtt_param_4,
	.param .f64 _Z8testFuncdddPhddtt_param_5,
	.param .u16 _Z8testFuncdddPhddtt_param_6,
	.param .u16 _Z8testFuncdddPhddtt_param_7
)
{
	.reg .pred 	%p<10>;
	.reg .b16 	%rs<2>;
	.reg .b32 	%r<57>;
	.reg .b64 	%rd<5>;
	.reg .b64 	%fd<110>;

	ld.param.f64 	%fd23, [_Z8testFuncdddPhddtt_param_0];
	ld.param.f64 	%fd24, [_Z8testFuncdddPhddtt_param_1];
	ld.param.f64 	%fd25, [_Z8testFuncdddPhddtt_param_2];
	ld.param.u64 	%rd1, [_Z8testFuncdddPhddtt_param_3];
	ld.param.f64 	%fd21, [_Z8testFuncdddPhddtt_param_4];
	ld.param.f64 	%fd22, [_Z8testFuncdddPhddtt_param_5];
	ld.param.u16 	%rs1, [_Z8testFuncdddPhddtt_param_6];
	mov.u32 	%r15, %ctaid.x;
	mov.u32 	%r16, %ntid.x;
	mov.u32 	%r17, %tid.x;
	mad.lo.s32 	%r18, %r15, %r16, %r17;
	cvt.u32.u16 	%r1, %rs1;
	div.u32 	%r3, %r18, %r1;
	mul.lo.s32 	%r19, %r3, %r1;
	sub.s32 	%r2, %r18, %r19;
	cvt.rn.f64.u32 	%fd26, %r2;
	sub.f64 	%fd27, %fd26, %fd23;
	cvt.rn.f64.u16 	%fd28, %rs1;
	mul.f64 	%fd29, %fd25, %fd28;
	div.rn.f64 	%fd109, %fd27, %fd29;
	cvt.rn.f64.s32 	%fd30, %r3;
	sub.f64 	%fd31, %fd30, %fd24;
	div.rn.f64 	%fd108, %fd31, %fd29;
	mov.b32 	%r4, 0;
$L__BB0_1:
	mul.f64 	%fd32, %fd109, %fd109;
	mul.f64 	%fd33, %fd108, %fd108;
	sub.f64 	%fd34, %fd32, %fd33;
	mul.f64 	%fd35, %fd109, %fd108;
	fma.rn.f64 	%fd36, %fd109, %fd108, %fd35;
	add.f64 	%fd5, %fd21, %fd34;
	add.f64 	%fd6, %fd22, %fd36;
	add.f64 	%fd37, %fd5, 0d3FF0000000000000;
	abs.f64 	%fd38, %fd37;
	cvt.rzi.s32.f64 	%r20, %fd38;
	add.f64 	%fd39, %fd6, 0d3FF0000000000000;
	abs.f64 	%fd40, %fd39;
	cvt.rzi.s32.f64 	%r21, %fd40;
	max.s32 	%r23, %r20, %r21;
	setp.gt.s32 	%p1, %r23, 2;
	mov.u32 	%r56, %r4;
	@%p1 bra 	$L__BB0_17;
	mul.f64 	%fd41, %fd5, %fd5;
	mul.f64 	%fd42, %fd6, %fd6;
	sub.f64 	%fd43, %fd41, %fd42;
	mul.f64 	%fd44, %fd5, %fd6;
	fma.rn.f64 	%fd45, %fd5, %fd6, %fd44;
	add.f64 	%fd7, %fd21, %fd43;
	add.f64 	%fd8, %fd22, %fd45;
	add.f64 	%fd46, %fd7, 0d3FF0000000000000;
	abs.f64 	%fd47, %fd46;
	cvt.rzi.s32.f64 	%r24, %fd47;
	add.f64 	%fd48, %fd8, 0d3FF0000000000000;
	abs.f64 	%fd49, %fd48;
	cvt.rzi.s32.f64 	%r25, %fd49;
	max.s32 	%r27, %r24, %r25;
	setp.gt.s32 	%p2, %r27, 2;
	@%p2 bra 	$L__BB0_16;
	mul.f64 	%fd50, %fd7, %fd7;
	mul.f64 	%fd51, %fd8, %fd8;
	sub.f64 	%fd52, %fd50, %fd51;
	mul.f64 	%fd53, %fd7, %fd8;
	fma.rn.f64 	%fd54, %fd7, %fd8, %fd53;
	add.f64 	%fd9, %fd21, %fd52;
	add.f64 	%fd10, %fd22, %fd54;
	add.f64 	%fd55, %fd9, 0d3FF0000000000000;
	abs.f64 	%fd56, %fd55;
	cvt.rzi.s32.f64 	%r28, %fd56;
	add.f64 	%fd57, %fd10, 0d3FF0000000000000;
	abs.f64 	%fd58, %fd57;
	cvt.rzi.s32.f64 	%r29, %fd58;
	max.s32 	%r31, %r28, %r29;
	setp.gt.s32 	%p3, %r31, 2;
	@%p3 bra 	$L__BB0_15;
	mul.f64 	%fd59, %fd9, %fd9;
	mul.f64 	%fd60, %fd10, %fd10;
	sub.f64 	%fd61, %fd59, %fd60;
	mul.f64 	%fd62, %fd9, %fd10;
	fma.rn.f64 	%fd63, %fd9, %fd10, %fd62;
	add.f64 	%fd11, %fd21, %fd61;
	add.f64 	%fd12, %fd22, %fd63;
	add.f64 	%fd64, %fd11, 0d3FF0000000000000;
	abs.f64 	%fd65, %fd64;
	cvt.rzi.s32.f64 	%r32, %fd65;
	add.f64 	%fd66, %fd12, 0d3FF0000000000000;
	abs.f64 	%fd67, %fd66;
	cvt.rzi.s32.f64 	%r33, %fd67;
	max.s32 	%r35, %r32, %r33;
	setp.gt.s32 	%p4, %r35, 2;
	@%p4 bra 	$L__BB0_14;
	mul.f64 	%fd68, %fd11, %fd11;
	mul.f64 	%fd69, %fd12, %fd12;
	sub.f64 	%fd70, %fd68, %fd69;
	mul.f64 	%fd71, %fd11, %fd12;
	fma.rn.f64 	%fd72, %fd11, %fd12, %fd71;
	add.f64 	%fd13, %fd21, %fd70;
	add.f64 	%fd14, %fd22, %fd72;
	add.f64 	%fd73, %fd13, 0d3FF0000000000000;
	abs.f64 	%fd74, %fd73;
	cvt.rzi.s32.f64 	%r36, %fd74;
	add.f64 	%fd75, %fd14, 0d3FF0000000000000;
	abs.f64 	%fd76, %fd75;
	cvt.rzi.s32.f64 	%r37, %fd76;
	max.s32 	%r39, %r36, %r37;
	setp.gt.s32 	%p5, %r39, 2;
	@%p5 bra 	$L__BB0_13;
	mul.f64 	%fd77, %fd13, %fd13;
	mul.f64 	%fd78, %fd14, %fd14;
	sub.f64 	%fd79, %fd77, %fd78;
	mul.f64 	%fd80, %fd13, %fd14;
	fma.rn.f64 	%fd81, %fd13, %fd14, %fd80;
	add.f64 	%fd15, %fd21, %fd79;
	add.f64 	%fd16, %fd22, %fd81;
	add.f64 	%fd82, %fd15, 0d3FF0000000000000;
	abs.f64 	%fd83, %fd82;
	cvt.rzi.s32.f64 	%r40, %fd83;
	add.f64 	%fd84, %fd16, 0d3FF0000000000000;
	abs.f64 	%fd85, %fd84;
	cvt.rzi.s32.f64 	%r41, %fd85;
	max.s32 	%r43, %r40, %r41;
	setp.gt.s32 	%p6, %r43, 2;
	@%p6 bra 	$L__BB0_12;
	mul.f64 	%fd86, %fd15, %fd15;
	mul.f64 	%fd87, %fd16, %fd16;
	sub.f64 	%fd88, %fd86, %fd87;
	mul.f64 	%fd89, %fd15, %fd16;
	fma.rn.f64 	%fd90, %fd15, %fd16, %fd89;
	add.f64 	%fd17, %fd21, %fd88;
	add.f64 	%fd18, %fd22, %fd90;
	add.f64 	%fd91, %fd17, 0d3FF0000000000000;
	abs.f64 	%fd92, %fd91;
	cvt.rzi.s32.f64 	%r44, %fd92;
	add.f64 	%fd93, %fd18, 0d3FF0000000000000;
	abs.f64 	%fd94, %fd93;
	cvt.rzi.s32.f64 	%r45, %fd94;
	max.s32 	%r47, %r44, %r45;
	setp.gt.s32 	%p7, %r47, 2;
	@%p7 bra 	$L__BB0_11;
	mul.f64 	%fd95, %fd17, %fd17;
	mul.f64 	%fd96, %fd18, %fd18;
	sub.f64 	%fd97, %fd95, %fd96;
	mul.f64 	%fd98, %fd17, %fd18;
	fma.rn.f64 	%fd99, %fd17, %fd18, %fd98;
	add.f64 	%fd109, %fd21, %fd97;
	add.f64 	%fd108, %fd22, %fd99;
	add.f64 	%fd100, %fd109, 0d3FF0000000000000;
	abs.f64 	%fd101, %fd100;
	cvt.rzi.s32.f64 	%r48, %fd101;
	add.f64 	%fd102, %fd108, 0d3FF0000000000000;
	abs.f64 	%fd103, %fd102;
	cvt.rzi.s32.f64 	%r49, %fd103;
	max.s32 	%r51, %r48, %r49;
	setp.gt.s32 	%p8, %r51, 2;
	@%p8 bra 	$L__BB0_10;
	add.s32 	%r4, %r4, 8;
	setp.eq.s32 	%p9, %r4, 256;
	mov.b32 	%r56, 256;
	@%p9 bra 	$L__BB0_17;
	bra.uni 	$L__BB0_1;
$L__BB0_10:
	add.s32 	%r56, %r4, 7;
	bra.uni 	$L__BB0_17;
$L__BB0_11:
	add.s32 	%r56, %r4, 6;
	bra.uni 	$L__BB0_17;
$L__BB0_12:
	add.s32 	%r56, %r4, 5;
	bra.uni 	$L__BB0_17;
$L__BB0_13:
	add.s32 	%r56, %r4, 4;
	bra.uni 	$L__BB0_17;
$L__BB0_14:
	add.s32 	%r56, %r4, 3;
	bra.uni 	$L__BB0_17;
$L__BB0_15:
	add.s32 	%r56, %r4, 2;
	bra.uni 	$L__BB0_17;
$L__BB0_16:
	add.s32 	%r56, %r4, 1;
$L__BB0_17:
	cvta.to.global.u64 	%rd2, %rd1;
	cvt.rn.f64.u32 	%fd104, %r56;
	mul.f64 	%fd105, %fd104, 0d3F70000000000000;
	mul.f64 	%fd106, %fd105, 0d406FE00000000000;
	cvt.rmi.f64.f64 	%fd107, %fd106;
	cvt.rzi.u32.f64 	%r53, %fd107;
	mad.lo.s32 	%r54, %r3, %r1, %r2;
	cvt.s64.s32 	%rd3, %r54;
	add.s64 	%rd4, %rd2, %rd3;
	st.global.u8 	[%rd4], %r53;
	ret;

}


// ===== COMPILED SASS (sm_100) =====

	.target	sm_100

	.elftype	@"ET_EXEC"


//--------------------- .note.nv.tkinfo           --------------------------
	.section	.note.nv.tkinfo,"",@"SHT_NOTE"
	.sectionflags	@"SHF_NOTE_NV_TKINFO"
	.tkinfo
        /*0018*/ 	.word	0x00000002
        /*0030*/ 	.string	""
        /*0030*/ 	.string	"ptxas"
        /*0030*/ 	.string	"Cuda compilation tools, release 13.0, V13.0.88"
        /*0030*/ 	.string	"Build cuda_13.0.r13.0/compiler.36424714_0"
        /*0030*/ 	.string	"-arch sm_100 -m 64 "



//--------------------- .note.nv.cuinfo           --------------------------
	.section	.note.nv.cuinfo,"",@"SHT_NOTE"
	.sectionflags	@"SHF_NOTE_NV_CUINFO"
        /*0018*/ 	.short	0x0002
        /*001a*/ 	.short	0x0064
        /*001c*/ 	.short	0x0082
	.zero		2


//--------------------- .nv.info                  --------------------------
	.section	.nv.info,"",@"SHT_CUDA_INFO"
	.align	4


	//----- nvinfo : EIATTR_REGCOUNT
	.align		4
        /*0000*/ 	.byte	0x04, 0x2f
        /*0002*/ 	.short	(.L_1 - .L_0)
	.align		4
.L_0:
        /*0004*/ 	.word	index@(_Z8testFuncdddPhddtt)
        /*0008*/ 	.word	0x0000001e


	//----- nvinfo : EIATTR_FRAME_SIZE
	.align		4
.L_1:
        /*000c*/ 	.byte	0x04, 0x11
        /*000e*/ 	.short	(.L_3 - .L_2)
	.align		4
.L_2:
        /*0010*/ 	.word	index@($__internal_0_$__cuda_sm20_div_rn_f64_full)
        /*0014*/ 	.word	0x00000000


	//----- nvinfo : EIATTR_FRAME_SIZE
	.align		4
.L_3:
        /*0018*/ 	.byte	0x04, 0x11
        /*001a*/ 	.short	(.L_5 - .L_4)
	.align		4
.L_4:
        /*001c*/ 	.word	index@(_Z8testFuncdddPhddtt)
        /*0020*/ 	.word	0x00000000


	//----- nvinfo : EIATTR_MIN_STACK_SIZE
	.align		4
.L_5:
        /*0024*/ 	.byte	0x04, 0x12
        /*0026*/ 	.short	(.L_7 - .L_6)
	.align		4
.L_6:
        /*0028*/ 	.word	index@(_Z8testFuncdddPhddtt)
        /*002c*/ 	.word	0x00000000
.L_7:


//--------------------- .nv.compat                --------------------------
	.section	.nv.compat,"",@"SHT_CUDA_COMPAT_INFO"
	.align	4
        /*0000*/ 	.byte	0x02, 0x09, 0x00, 0x00, 0x02, 0x02, 0x01, 0x00, 0x02, 0x05, 0x05, 0x00, 0x03, 0x07, 0x01, 0x01
        /*0010*/ 	.byte	0x02, 0x03, 0x00, 0x00, 0x02, 0x06, 0x01, 0x00, 0x04, 0x0b, 0x08, 0x00, 0x01, 0x00, 0x00, 0x00
        /*0020*/ 	.byte	0x00, 0x00, 0x00, 0x00


//--------------------- .nv.info._Z8testFuncdddPhddtt --------------------------
	.section	.nv.info._Z8testFuncdddPhddtt,"",@"SHT_CUDA_INFO"
	.sectionflags	@""
	.align	4


	//----- nvinfo : EIATTR_CUDA_API_VERSION
	.align		4
        /*0000*/ 	.byte	0x04, 0x37
        /*0002*/ 	.short	(.L_9 - .L_8)
.L_8:
        /*0004*/ 	.word	0x00000082


	//----- nvinfo : EIATTR_KPARAM_INFO
	.align		4
.L_9:
        /*0008*/ 	.byte	0x04, 0x17
        /*000a*/ 	.short	(.L_11 - .L_10)
.L_10:
        /*000c*/ 	.word	0x00000000
        /*0010*/ 	.short	0x0007
        /*0012*/ 	.short	0x0032
        /*0014*/ 	.byte	0x00, 0xf0, 0x09, 0x00


	//----- nvinfo : EIATTR_KPARAM_INFO
	.align		4
.L_11:
        /*0018*/ 	.byte	0x04, 0x17
        /*001a*/ 	.short	(.L_13 - .L_12)
.L_12:
        /*001c*/ 	.word	0x00000000
        /*0020*/ 	.short	0x0006
        /*0022*/ 	.short	0x0030
        /*0024*/ 	.byte	0x00, 0xf0, 0x09, 0x00


	//----- nvinfo : EIATTR_KPARAM_INFO
	.align		4
.L_13:
        /*0028*/ 	.byte	0x04, 0x17
        /*002a*/ 	.short	(.L_15 - .L_14)
.L_14:
        /*002c*/ 	.word	0x00000000
        /*0030*/ 	.short	0x0005
        /*0032*/ 	.short	0x0028
        /*0034*/ 	.byte	0x00, 0xf0, 0x21, 0x00


	//----- nvinfo : EIATTR_KPARAM_INFO
	.align		4
.L_15:
        /*0038*/ 	.byte	0x04, 0x17
        /*003a*/ 	.short	(.L_17 - .L_16)
.L_16:
        /*003c*/ 	.word	0x00000000
        /*0040*/ 	.short	0x0004
        /*0042*/ 	.short	0x0020
        /*0044*/ 	.byte	0x00, 0xf0, 0x21, 0x00


	//----- nvinfo : EIATTR_KPARAM_INFO
	.align		4
.L_17:
        /*0048*/ 	.byte	0x04, 0x17
        /*004a*/ 	.short	(.L_19 - .L_18)
.L_18:
        /*004c*/ 	.word	0x00000000
        /*0050*/ 	.short	0x0003
        /*0052*/ 	.short	0x0018
        /*0054*/ 	.byte	0x00, 0xf5, 0x21, 0x00


	//----- nvinfo : EIATTR_KPARAM_INFO
	.align		4
.L_19:
        /*0058*/ 	.byte	0x04, 0x17
        /*005a*/ 	.short	(.L_21 - .L_20)
.L_20:
        /*005c*/ 	.word	0x00000000
        /*0060*/ 	.short	0x0002
        /*0062*/ 	.short	0x0010
        /*0064*/ 	.byte	0x00, 0xf0, 0x21, 0x00


	//----- nvinfo : EIATTR_KPARAM_INFO
	.align		4
.L_21:
        /*0068*/ 	.byte	0x04, 0x17
        /*006a*/ 	.short	(.L_23 - .L_22)
.L_22:
        /*006c*/ 	.word	0x00000000
        /*0070*/ 	.short	0x0001
        /*0072*/ 	.short	0x0008
        /*0074*/ 	.byte	0x00, 0xf0, 0x21, 0x00


	//----- nvinfo : EIATTR_KPARAM_INFO
	.align		4
.L_23:
        /*0078*/ 	.byte	0x04, 0x17
        /*007a*/ 	.short	(.L_25 - .L_24)
.L_24:
        /*007c*/ 	.word	0x00000000
        /*0080*/ 	.short	0x0000
        /*0082*/ 	.short	0x0000
        /*0084*/ 	.byte	0x00, 0xf0, 0x21, 0x00


	//----- nvinfo : EIATTR_SPARSE_MMA_MASK
	.align		4
.L_25:
        /*0088*/ 	.byte	0x03, 0x50
        /*008a*/ 	.short	0x0000


	//----- nvinfo : EIATTR_MAXREG_COUNT
	.align		4
        /*008c*/ 	.byte	0x03, 0x1b
        /*008e*/ 	.short	0x00ff


	//----- nvinfo : EIATTR_MERCURY_ISA_VERSION
	.align		4
        /*0090*/ 	.byte	0x03, 0x5f
        /*0092*/ 	.short	0x0101


	//----- nvinfo : EIATTR_VRC_CTA_INIT_COUNT
	.align		4
        /*0094*/ 	.byte	0x02, 0x4a
	.zero		1
	.zero		1


	//----- nvinfo : EIATTR_EXIT_INSTR_OFFSETS
	.align		4
        /*0098*/ 	.byte	0x04, 0x1c
        /*009a*/ 	.short	(.L_27 - .L_26)


	//   ....[0]....
.L_26:
        /*009c*/ 	.word	0x00000eb0


	//----- nvinfo : EIATTR_CRS_STACK_SIZE
	.align		4
.L_27:
        /*00a0*/ 	.byte	0x04, 0x1e
        /*00a2*/ 	.short	(.L_29 - .L_28)
.L_28:
        /*00a4*/ 	.word	0x00000000


	//----- nvinfo : EIATTR_CBANK_PARAM_SIZE
	.align		4
.L_29:
        /*00a8*/ 	.byte	0x03, 0x19
        /*00aa*/ 	.short	0x0034


	//----- nvinfo : EIATTR_PARAM_CBANK
	.align		4
        /*00ac*/ 	.byte	0x04, 0x0a
        /*00ae*/ 	.short	(.L_31 - .L_30)
	.align		4
.L_30:
        /*00b0*/ 	.word	index@(.nv.constant0._Z8testFuncdddPhddtt)
        /*00b4*/ 	.short	0x0380
        /*00b6*/ 	.short	0x0034


	//----- nvinfo : EIATTR_SW_WAR
	.align		4
.L_31:
        /*00b8*/ 	.byte	0x04, 0x36
        /*00ba*/ 	.short	(.L_33 - .L_32)
.L_32:
        /*00bc*/ 	.word	0x00000008
.L_33:


//--------------------- .nv.callgraph             --------------------------
	.section	.nv.callgraph,"",@"SHT_CUDA_CALLGRAPH"
	.align	4
	.sectionentsize	8
	.align		4
        /*0000*/ 	.word	0x00000000
	.align		4
        /*0004*/ 	.word	0xffffffff
	.align		4
        /*0008*/ 	.word	0x00000000
	.align		4
        /*000c*/ 	.word	0xfffffffe
	.align		4
        /*0010*/ 	.word	0x00000000
	.align		4
        /*0014*/ 	.word	0xfffffffd
	.align		4
        /*0018*/ 	.word	0x00000000
	.align		4
        /*001c*/ 	.word	0xfffffffc


//--------------------- .text._Z8testFuncdddPhddtt --------------------------
	.section	.text._Z8testFuncdddPhddtt,"ax",@progbits
	.align	128
        .global         _Z8testFuncdddPhddtt
        .type           _Z8testFuncdddPhddtt,@function
        .size           _Z8testFuncdddPhddtt,(.L_x_20 - _Z8testFuncdddPhddtt)
        .other          _Z8testFuncdddPhddtt,@"STO_CUDA_ENTRY STV_DEFAULT"
_Z8testFuncdddPhddtt:
.text._Z8testFuncdddPhddtt:
[----:B------:R-:W-:Y:S01]  /*0000*/  LDC R1, c[0x0][0x37c] ;  /* 0x0000df00ff017b82 */ /* 0x000fe20000000800 */
[----:B------:R-:W0:Y:S07]  /*0010*/  LDCU.U16 UR5, c[0x0][0x3b0] ;  /* 0x00007600ff0577ac */ /* 0x000e2e0008000400 */
[----:B------:R-:W1:Y:S01]  /*0020*/  LDC R4, c[0x0][0x3b0] ;  /* 0x0000ec00ff047b82 */ /* 0x000e620000000800 */
[----:B------:R-:W2:Y:S01]  /*0030*/  S2R R6, SR_TID.X ;  /* 0x0000000000067919 */ /* 0x000ea20000002100 */
[----:B------:R-:W-:Y:S01]  /*0040*/  BSSY.RECONVERGENT B0, `(.L_x_0) ;  /* 0x0000032000007945 */ /* 0x000fe20003800200 */
[----:B------:R-:W3:Y:S05]  /*0050*/  LDCU.64 UR6, c[0x0][0x390] ;  /* 0x00007200ff0677ac */ /* 0x000eea0008000a00 */
[----:B------:R-:W2:Y:S08]  /*0060*/  S2UR UR4, SR_CTAID.X ;  /* 0x00000000000479c3 */ /* 0x000eb00000002500 */
[----:B------:R-:W2:Y:S01]  /*0070*/  LDC R11, c[0x0][0x360] ;  /* 0x0000d800ff0b7b82 */ /* 0x000ea20000000800 */
[----:B0-----:R-:W0:Y:S01]  /*0080*/  I2F.U16.RP R0, UR5 ;  /* 0x0000000500007d06 */ /* 0x001e220008109000 */
[----:B-1----:R-:W-:-:S07]  /*0090*/  LOP3.LUT P2, R4, R4, 0xffff, RZ, 0xc0, !PT ;  /* 0x0000ffff04047812 */ /* 0x002fce000784c0ff */
[----:B------:R-:W3:Y:S01]  /*00a0*/  I2F.F64.U16 R14, UR5 ;  /* 0x00000005000e7d12 */ /* 0x000ee20008101800 */
[----:B------:R-:W-:-:S07]  /*00b0*/  IMAD.MOV R5, RZ, RZ, -R4 ;  /* 0x000000ffff057224 */ /* 0x000fce00078e0a04 */
[----:B0-----:R-:W0:Y:S01]  /*00c0*/  MUFU.RCP R0, R0 ;  /* 0x0000000000007308 */ /* 0x001e220000001000 */
[----:B--2---:R-:W-:Y:S01]  /*00d0*/  IMAD R11, R11, UR4, R6 ;  /* 0x000000040b0b7c24 */ /* 0x004fe2000f8e0206 */
[----:B---3--:R-:W-:Y:S01]  /*00e0*/  DMUL R14, R14, UR6 ;  /* 0x000000060e0e7c28 */ /* 0x008fe20008000000 */
[----:B------:R-:W1:Y:S01]  /*00f0*/  LDCU.64 UR4, c[0x0][0x380] ;  /* 0x00007000ff0477ac */ /* 0x000e620008000a00 */
[----:B0-----:R-:W-:-:S04]  /*0100*/  VIADD R2, R0, 0xffffffe ;  /* 0x0ffffffe00027836 */ /* 0x001fc80000000000 */
[----:B------:R0:W2:Y:S02]  /*0110*/  F2I.FTZ.U32.TRUNC.NTZ R3, R2 ;  /* 0x0000000200037305 */ /* 0x0000a4000021f000 */
[----:B0-----:R-:W-:Y:S02]  /*0120*/  IMAD.MOV.U32 R2, RZ, RZ, RZ ;  /* 0x000000ffff027224 */ /* 0x001fe400078e00ff */
[----:B--2---:R-:W-:-:S04]  /*0130*/  IMAD R5, R5, R3, RZ ;  /* 0x0000000305057224 */ /* 0x004fc800078e02ff */
[----:B------:R-:W-:Y:S02]  /*0140*/  IMAD.HI.U32 R0, R3, R5, R2 ;  /* 0x0000000503007227 */ /* 0x000fe400078e0002 */
[----:B------:R-:W0:Y:S02]  /*0150*/  MUFU.RCP64H R3, R15 ;  /* 0x0000000f00037308 */ /* 0x000e240000001800 */
[----:B------:R-:W-:Y:S02]  /*0160*/  IMAD.MOV.U32 R2, RZ, RZ, 0x1 ;  /* 0x00000001ff027424 */ /* 0x000fe400078e00ff */
[----:B------:R-:W-:-:S04]  /*0170*/  IMAD.HI.U32 R5, R0, R11, RZ ;  /* 0x0000000b00057227 */ /* 0x000fc800078e00ff */
[----:B------:R-:W-:-:S04]  /*0180*/  IMAD.MOV R7, RZ, RZ, -R5 ;  /* 0x000000ffff077224 */ /* 0x000fc800078e0a05 */
[----:B------:R-:W-:-:S05]  /*0190*/  IMAD R7, R4, R7, R11 ;  /* 0x0000000704077224 */ /* 0x000fca00078e020b */
[----:B------:R-:W-:-:S13]  /*01a0*/  ISETP.GE.U32.AND P0, PT, R7, R4, PT ;  /* 0x000000040700720c */ /* 0x000fda0003f06070 */
[----:B------:R-:W-:Y:S02]  /*01b0*/  @P0 IMAD.IADD R7, R7, 0x1, -R4 ;  /* 0x0000000107070824 */ /* 0x000fe400078e0a04 */
[----:B------:R-:W-:-:S03]  /*01c0*/  @P0 VIADD R5, R5, 0x1 ;  /* 0x0000000105050836 */ /* 0x000fc60000000000 */
[----:B------:R-:W-:Y:S01]  /*01d0*/  ISETP.GE.U32.AND P1, PT, R7, R4, PT ;  /* 0x000000040700720c */ /* 0x000fe20003f26070 */
[----:B0-----:R-:W-:-:S08]  /*01e0*/  DFMA R6, -R14, R2, 1 ;  /* 0x3ff000000e06742b */ /* 0x001fd00000000102 */
[----:B------:R-:W-:-:S04]  /*01f0*/  DFMA R8, R6, R6, R6 ;  /* 0x000000060608722b */ /* 0x000fc80000000006 */
[----:B------:R-:W-:Y:S01]  /*0200*/  @P1 VIADD R5, R5, 0x1 ;  /* 0x0000000105051836 */ /* 0x000fe20000000000 */
[----:B------:R-:W-:-:S03]  /*0210*/  @!P2 LOP3.LUT R5, RZ, R4, RZ, 0x33, !PT ;  /* 0x00000004ff05a212 */ /* 0x000fc600078e33ff */
[----:B------:R-:W-:Y:S02]  /*0220*/  DFMA R8, R2, R8, R2 ;  /* 0x000000080208722b */ /* 0x000fe40000000002 */
[----:B------:R-:W-:-:S04]  /*0230*/  IMAD.MOV R6, RZ, RZ, -R5 ;  /* 0x000000ffff067224 */ /* 0x000fc800078e0a05 */
[----:B------:R-:W-:Y:S02]  /*0240*/  IMAD R6, R4, R6, R11 ;  /* 0x0000000604067224 */ /* 0x000fe400078e020b */
[----:B------:R-:W-:Y:S02]  /*0250*/  DFMA R10, -R14, R8, 1 ;  /* 0x3ff000000e0a742b */ /* 0x000fe40000000108 */
[----:B------:R-:W1:Y:S06]  /*0260*/  I2F.F64.U32 R2, R6 ;  /* 0x0000000600027312 */ /* 0x000e6c0000201800 */
[----:B------:R-:W-:-:S02]  /*0270*/  DFMA R10, R8, R10, R8 ;  /* 0x0000000a080a722b */ /* 0x000fc40000000008 */
[----:B-1----:R-:W-:-:S08]  /*0280*/  DADD R8, R2, -UR4 ;  /* 0x8000000402087e29 */ /* 0x002fd00008000000 */
[----:B------:R-:W-:Y:S02]  /*0290*/  DMUL R2, R8, R10 ;  /* 0x0000000a08027228 */ /* 0x000fe40000000000 */
[----:B------:R-:W-:-:S06]  /*02a0*/  FSETP.GEU.AND P1, PT, |R9|, 6.5827683646048100446e-37, PT ;  /* 0x036000000900780b */ /* 0x000fcc0003f2e200 */
[----:B------:R-:W-:-:S08]  /*02b0*/  DFMA R12, -R14, R2, R8 ;  /* 0x000000020e0c722b */ /* 0x000fd00000000108 */
[----:B------:R-:W-:-:S10]  /*02c0*/  DFMA R2, R10, R12, R2 ;  /* 0x0000000c0a02722b */ /* 0x000fd40000000002 */
[----:B------:R-:W-:-:S05]  /*02d0*/  FFMA R0, RZ, R15, R3 ;  /* 0x0000000fff007223 */ /* 0x000fca0000000003 */
[----:B------:R-:W-:-:S13]  /*02e0*/  FSETP.GT.AND P0, PT, |R0|, 1.469367938527859385e-39, PT ;  /* 0x001000000000780b */ /* 0x000fda0003f04200 */
[----:B------:R-:W-:Y:S05]  /*02f0*/  @P0 BRA P1, `(.L_x_1) ;  /* 0x0000000000180947 */ /* 0x000fea0000800000 */
[----:B------:R-:W-:Y:S01]  /*0300*/  IMAD.MOV.U32 R10, RZ, RZ, R14 ;  /* 0x000000ffff0a7224 */ /* 0x000fe200078e000e */
[----:B------:R-:W-:Y:S01]  /*0310*/  MOV R0, 0x340 ;  /* 0x0000034000007802 */ /* 0x000fe20000000f00 */
[----:B------:R-:W-:-:S07]  /*0320*/  IMAD.MOV.U32 R11, RZ, RZ, R15 ;  /* 0x000000ffff0b7224 */ /* 0x000fce00078e000f */
[----:B------:R-:W-:Y:S05]  /*0330*/  CALL.REL.NOINC `($__internal_0_$__cuda_sm20_div_rn_f64_full) ;  /* 0x0000000800e07944 */ /* 0x000fea0003c00000 */
[----:B------:R-:W-:Y:S02]  /*0340*/  IMAD.MOV.U32 R2, RZ, RZ, R18 ;  /* 0x000000ffff027224 */ /* 0x000fe400078e0012 */
[----:B------:R-:W-:-:S07]  /*0350*/  IMAD.MOV.U32 R3, RZ, RZ, R19 ;  /* 0x000000ffff037224 */ /* 0x000fce00078e0013 */
.L_x_1:
[----:B------:R-:W-:Y:S05]  /*0360*/  BSYNC.RECONVERGENT B0 ;  /* 0x0000000000007941 */ /* 0x000fea0003800200 */
.L_x_0:
[----:B------:R-:W0:Y:S01]  /*0370*/  MUFU.RCP64H R11, R15 ;  /* 0x0000000f000b7308 */ /* 0x000e220000001800 */
[----:B------:R-:W-:Y:S01]  /*0380*/  IMAD.MOV.U32 R10, RZ, RZ, 0x1 ;  /* 0x00000001ff0a7424 */ /* 0x000fe200078e00ff */
[----:B------:R-:W1:Y:S01]  /*0390*/  LDCU.64 UR4, c[0x0][0x388] ;  /* 0x00007100ff0477ac */ /* 0x000e620008000a00 */
[----:B------:R-:W-:Y:S04]  /*03a0*/  BSSY.RECONVERGENT B0, `(.L_x_2) ;  /* 0x0000017000007945 */ /* 0x000fe80003800200 */
[----:B0-----:R-:W-:-:S08]  /*03b0*/  DFMA R8, -R14, R10, 1 ;  /* 0x3ff000000e08742b */ /* 0x001fd0000000010a */
[----:B------:R-:W-:Y:S02]  /*03c0*/  DFMA R12, R8, R8, R8 ;  /* 0x00000008080c722b */ /* 0x000fe40000000008 */
[----:B------:R-:W1:Y:S06]  /*03d0*/  I2F.F64 R8, R5 ;  /* 0x0000000500087312 */ /* 0x000e6c0000201c00 */
[----:B------:R-:W-:-:S08]  /*03e0*/  DFMA R12, R10, R12, R10 ;  /* 0x0000000c0a0c722b */ /* 0x000fd0000000000a */
[----:B------:R-:W-:Y:S02]  /*03f0*/  DFMA R16, -R14, R12, 1 ;  /* 0x3ff000000e10742b */ /* 0x000fe4000000010c */
[----:B-1----:R-:W-:-:S06]  /*0400*/  DADD R10, R8, -UR4 ;  /* 0x80000004080a7e29 */ /* 0x002fcc0008000000 */
[----:B------:R-:W-:-:S04]  /*0410*/  DFMA R16, R12, R16, R12 ;  /* 0x000000100c10722b */ /* 0x000fc8000000000c */
[----:B------:R-:W-:-:S04]  /*0420*/  FSETP.GEU.AND P1, PT, |R11|, 6.5827683646048100446e-37, PT ;  /* 0x036000000b00780b */ /* 0x000fc80003f2e200 */
[----:B------:R-:W-:-:S08]  /*0430*/  DMUL R8, R16, R10 ;  /* 0x0000000a10087228 */ /* 0x000fd00000000000 */
[----:B------:R-:W-:-:S08]  /*0440*/  DFMA R12, -R14, R8, R10 ;  /* 0x000000080e0c722b */ /* 0x000fd0000000010a */
[----:B------:R-:W-:-:S10]  /*0450*/  DFMA R8, R16, R12, R8 ;  /* 0x0000000c1008722b */ /* 0x000fd40000000008 */
[----:B------:R-:W-:-:S05]  /*0460*/  FFMA R0, RZ, R15, R9 ;  /* 0x0000000fff007223 */ /* 0x000fca0000000009 */
[----:B------:R-:W-:-:S13]  /*0470*/  FSETP.GT.AND P0, PT, |R0|, 1.469367938527859385e-39, PT ;  /* 0x001000000000780b */ /* 0x000fda0003f04200 */
[----:B------:R-:W-:Y:S05]  /*0480*/  @P0 BRA P1, `(.L_x_3) ;  /* 0x0000000000200947 */ /* 0x000fea0000800000 */
[----:B------:R-:W-:Y:S01]  /*0490*/  IMAD.MOV.U32 R8, RZ, RZ, R10 ;  /* 0x000000ffff087224 */ /* 0x000fe200078e000a */
[----:B------:R-:W-:Y:S01]  /*04a0*/  MOV R0, 0x4f0 ;  /* 0x000004f000007802 */ /* 0x000fe20000000f00 */
[----:B------:R-:W-:Y:S02]  /*04b0*/  IMAD.MOV.U32 R9, RZ, RZ, R11 ;  /* 0x000000ffff097224 */ /* 0x000fe400078e000b */
[----:B------:R-:W-:Y:S02]  /*04c0*/  IMAD.MOV.U32 R10, RZ, RZ, R14 ;  /* 0x000000ffff0a7224 */ /* 0x000fe400078e000e */
[----:B------:R-:W-:-:S07]  /*04d0*/  IMAD.MOV.U32 R11, RZ, RZ, R15 ;  /* 0x000000ffff0b7224 */ /* 0x000fce00078e000f */
[----:B------:R-:W-:Y:S05]  /*04e0*/  CALL.REL.NOINC `($__internal_0_$__cuda_sm20_div_rn_f64_full) ;  /* 0x0000000800747944 */ /* 0x000fea0003c00000 */
[----:B------:R-:W-:Y:S02]  /*04f0*/  IMAD.MOV.U32 R8, RZ, RZ, R18 ;  /* 0x000000ffff087224 */ /* 0x000fe400078e0012 */
[----:B------:R-:W-:-:S07]  /*0500*/  IMAD.MOV.U32 R9, RZ, RZ, R19 ;  /* 0x000000ffff097224 */ /* 0x000fce00078e0013 */
.L_x_3:
[----:B------:R-:W-:Y:S05]  /*0510*/  BSYNC.RECONVERGENT B0 ;  /* 0x0000000000007941 */ /* 0x000fea0003800200 */
.L_x_2:
[----:B------:R-:W0:Y:S01]  /*0520*/  LDCU.128 UR4, c[0x0][0x3a0] ;  /* 0x00007400ff0477ac */ /* 0x000e220008000c00 */
[C---:B------:R-:W-:Y:S01]  /*0530*/  DMUL R10, R8.reuse, R8 ;  /* 0x00000008080a7228 */ /* 0x040fe20000000000 */
[----:B------:R-:W-:Y:S01]  /*0540*/  BSSY.RECONVERGENT B0, `(.L_x_4) ;  /* 0x000008d000007945 */ /* 0x000fe20003800200 */
[----:B------:R-:W-:Y:S01]  /*0550*/  DMUL R12, R8, R2 ;  /* 0x00000002080c7228 */ /* 0x000fe20000000000 */
[----:B------:R-:W-:-:S05]  /*0560*/  IMAD.MOV.U32 R7, RZ, RZ, RZ ;  /* 0x000000ffff077224 */ /* 0x000fca00078e00ff */
[-C--:B------:R-:W-:Y:S02]  /*0570*/  DFMA R10, R2, R2.reuse, -R10 ;  /* 0x00000002020a722b */ /* 0x080fe4000000080a */
[----:B------:R-:W-:-:S06]  /*0580*/  DFMA R12, R8, R2, R12 ;  /* 0x00000002080c722b */ /* 0x000fcc000000000c */
[----:B0-----:R-:W-:Y:S01]  /*0590*/  DADD R10, R10, UR4 ;  /* 0x000000040a0a7e29 */ /* 0x001fe20008000000 */
[----:B------:R-:W0:Y:S01]  /*05a0*/  LDCU.64 UR4, c[0x0][0x358] ;  /* 0x00006b00ff0477ac */ /* 0x000e220008000a00 */
[----:B------:R-:W-:-:S06]  /*05b0*/  DADD R12, R12, UR6 ;  /* 0x000000060c0c7e29 */ /* 0x000fcc0008000000 */
[----:B------:R-:W-:Y:S02]  /*05c0*/  DADD R2, R10, 1 ;  /* 0x3ff000000a027429 */ /* 0x000fe40000000000 */
[----:B------:R-:W-:-:S08]  /*05d0*/  DADD R8, R12, 1 ;  /* 0x3ff000000c087429 */ /* 0x000fd00000000000 */
[----:B------:R-:W-:Y:S08]  /*05e0*/  F2I.F64.TRUNC R2, |R2| ;  /* 0x4000000200027311 */ /* 0x000ff0000030d100 */
[----:B------:R-:W1:Y:S02]  /*05f0*/  F2I.F64.TRUNC R9, |R8| ;  /* 0x4000000800097311 */ /* 0x000e64000030d100 */
[----:B-1----:R-:W-:-:S04]  /*0600*/  VIMNMX R0, PT, PT, R2, R9, !PT ;  /* 0x0000000902007248 */ /* 0x002fc80007fe0100 */
[----:B------:R-:W-:-:S13]  /*0610*/  ISETP.GT.AND P0, PT, R0, 0x2, PT ;  /* 0x000000020000780c */ /* 0x000fda0003f04270 */
[----:B0-----:R-:W-:Y:S05]  /*0620*/  @P0 BRA `(.L_x_5) ;  /* 0x0000000400f80947 */ /* 0x001fea0003800000 */
[----:B------:R-:W0:Y:S01]  /*0630*/  LDC.64 R8, c[0x0][0x3a0] ;  /* 0x0000e800ff087b82 */ /* 0x000e220000000a00 */
[----:B------:R-:W-:-:S07]  /*0640*/  IMAD.MOV.U32 R0, RZ, RZ, RZ ;  /* 0x000000ffff007224 */ /* 0x000fce00078e00ff */
[----:B------:R-:W1:Y:S02]  /*0650*/  LDC.64 R2, c[0x0][0x3a8] ;  /* 0x0000ea00ff027b82 */ /* 0x000e640000000a00 */
.L_x_13:
[C---:B------:R-:W-:Y:S02]  /*0660*/  DMUL R14, R12.reuse, R12 ;  /* 0x0000000c0c0e7228 */ /* 0x040fe40000000000 */
[----:B------:R-:W-:-:S06]  /*0670*/  DMUL R16, R12, R10 ;  /* 0x0000000a0c107228 */ /* 0x000fcc0000000000 */
[-C--:B------:R-:W-:Y:S02]  /*0680*/  DFMA R14, R10, R10.reuse, -R14 ;  /* 0x0000000a0a0e722b */ /* 0x080fe4000000080e */
[----:B------:R-:W-:-:S06]  /*0690*/  DFMA R12, R12, R10, R16 ;  /* 0x0000000a0c0c722b */ /* 0x000fcc0000000010 */
[----:B0-----:R-:W-:Y:S02]  /*06a0*/  DADD R10, R14, R8 ;  /* 0x000000000e0a7229 */ /* 0x001fe40000000008 */
[----:B-1----:R-:W-:-:S06]  /*06b0*/  DADD R12, R12, R2 ;  /* 0x000000000c0c7229 */ /* 0x002fcc0000000002 */
[----:B------:R-:W-:Y:S02]  /*06c0*/  DADD R14, R10, 1 ;  /* 0x3ff000000a0e7429 */ /* 0x000fe40000000000 */
[----:B------:R-:W-:-:S08]  /*06d0*/  DADD R16, R12, 1 ;  /* 0x3ff000000c107429 */ /* 0x000fd00000000000 */
[----:B------:R-:W-:Y:S08]  /*06e0*/  F2I.F64.TRUNC R14, |R14| ;  /* 0x4000000e000e7311 */ /* 0x000ff0000030d100 */
[----:B------:R-:W0:Y:S02]  /*06f0*/  F2I.F64.TRUNC R17, |R16| ;  /* 0x4000001000117311 */ /* 0x000e24000030d100 */
[----:B0-----:R-:W-:-:S04]  /*0700*/  VIMNMX R7, PT, PT, R14, R17, !PT ;  /* 0x000000110e077248 */ /* 0x001fc80007fe0100 */
[----:B------:R-:W-:-:S13]  /*0710*/  ISETP.GT.AND P0, PT, R7, 0x2, PT ;  /* 0x000000020700780c */ /* 0x000fda0003f04270 */
[----:B------:R-:W-:Y:S05]  /*0720*/  @P0 BRA `(.L_x_6) ;  /* 0x0000000400b40947 */ /* 0x000fea0003800000 */
[-C--:B------:R-:W-:Y:S02]  /*0730*/  DMUL R14, R12, R12.reuse ;  /* 0x0000000c0c0e7228 */ /* 0x080fe40000000000 */
[----:B------:R-:W-:-:S06]  /*0740*/  DMUL R16, R10, R12 ;  /* 0x0000000c0a107228 */ /* 0x000fcc0000000000 */
[C---:B------:R-:W-:Y:S02]  /*0750*/  DFMA R14, R10.reuse, R10, -R14 ;  /* 0x0000000a0a0e722b */ /* 0x040fe4000000080e */
[----:B------:R-:W-:-:S06]  /*0760*/  DFMA R12, R10, R12, R16 ;  /* 0x0000000c0a0c722b */ /* 0x000fcc0000000010 */
[----:B------:R-:W-:Y:S02]  /*0770*/  DADD R10, R14, R8 ;  /* 0x000000000e0a7229 */ /* 0x000fe40000000008 */
[----:B------:R-:W-:-:S06]  /*0780*/  DADD R12, R12, R2 ;  /* 0x000000000c0c7229 */ /* 0x000fcc0000000002 */
        /* <DEDUP_REMOVED lines=72> */
[----:B------:R-:W-:Y:S02]  /*0c10*/  VIADD R0, R0, 0x8 ;  /* 0x0000000800007836 */ /* 0x000fe40000000000 */
[----:B------:R-:W-:-:S03]  /*0c20*/  IMAD.MOV.U32 R7, RZ, RZ, 0x100 ;  /* 0x00000100ff077424 */ /* 0x000fc600078e00ff */
[----:B------:R-:W-:-:S13]  /*0c30*/  ISETP.NE.AND P0, PT, R0, 0x100, PT ;  /* 0x000001000000780c */ /* 0x000fda0003f05270 */
[----:B------:R-:W-:Y:S05]  /*0c40*/  @!P0 BRA `(.L_x_5) ;  /* 0x0000000000708947 */ /* 0x000fea0003800000 */
        /* <DEDUP_REMOVED lines=12> */
[----:B------:R-:W-:Y:S05]  /*0d10*/  @!P0 BRA `(.L_x_13) ;  /* 0xfffffff800508947 */ /* 0x000fea000383ffff */
[----:B------:R-:W-:Y:S01]  /*0d20*/  IMAD.MOV.U32 R7, RZ, RZ, R0 ;  /* 0x000000ffff077224 */ /* 0x000fe200078e0000 */
[----:B------:R-:W-:Y:S06]  /*0d30*/  BRA `(.L_x_5) ;  /* 0x0000000000347947 */ /* 0x000fec0003800000 */
.L_x_12:
[----:B------:R-:W-:Y:S01]  /*0d40*/  VIADD R7, R0, 0x7 ;  /* 0x0000000700077836 */ /* 0x000fe20000000000 */
[----:B------:R-:W-:Y:S06]  /*0d50*/  BRA `(.L_x_5) ;  /* 0x00000000002c7947 */ /* 0x000fec0003800000 */
.L_x_11:
[----:B------:R-:W-:Y:S01]  /*0d60*/  VIADD R7, R0, 0x6 ;  /* 0x0000000600077836 */ /* 0x000fe20000000000 */
[----:B------:R-:W-:Y:S06]  /*0d70*/  BRA `(.L_x_5) ;  /* 0x0000000000247947 */ /* 0x000fec0003800000 */
.L_x_10:
[----:B------:R-:W-:Y:S01]  /*0d80*/  VIADD R7, R0, 0x5 ;  /* 0x0000000500077836 */ /* 0x000fe20000000000 */
[----:B------:R-:W-:Y:S06]  /*0d90*/  BRA `(.L_x_5) ;  /* 0x00000000001c7947 */ /* 0x000fec0003800000 */
.L_x_9:
[----:B------:R-:W-:Y:S01]  /*0da0*/  VIADD R7, R0, 0x4 ;  /* 0x0000000400077836 */ /* 0x000fe20000000000 */
[----:B------:R-:W-:Y:S06]  /*0db0*/  BRA `(.L_x_5) ;  /* 0x0000000000147947 */ /* 0x000fec0003800000 */
.L_x_8:
[----:B------:R-:W-:Y:S01]  /*0dc0*/  VIADD R7, R0, 0x3 ;  /* 0x0000000300077836 */ /* 0x000fe20000000000 */
[----:B------:R-:W-:Y:S06]  /*0dd0*/  BRA `(.L_x_5) ;  /* 0x00000000000c7947 */ /* 0x000fec0003800000 */
.L_x_7:
[----:B------:R-:W-:Y:S01]  /*0de0*/  VIADD R7, R0, 0x2 ;  /* 0x0000000200077836 */ /* 0x000fe20000000000 */
[----:B------:R-:W-:Y:S06]  /*0df0*/  BRA `(.L_x_5) ;  /* 0x0000000000047947 */ /* 0x000fec0003800000 */
.L_x_6:
[----:B------:R-:W-:-:S07]  /*0e00*/  VIADD R7, R0, 0x1 ;  /* 0x0000000100077836 */ /* 0x000fce0000000000 */
.L_x_5:
[----:B------:R-:W-:Y:S05]  /*0e10*/  BSYNC.RECONVERGENT B0 ;  /* 0x0000000000007941 */ /* 0x000fea0003800200 */
.L_x_4:
[----:B------:R-:W0:Y:S01]  /*0e20*/  I2F.F64.U32 R2, R7 ;  /* 0x0000000700027312 */ /* 0x000e220000201800 */
[----:B------:R-:W1:Y:S01]  /*0e30*/  LDCU.64 UR6, c[0x0][0x398] ;  /* 0x00007300ff0677ac */ /* 0x000e620008000a00 */
[----:B------:R-:W-:Y:S01]  /*0e40*/  IMAD R5, R4, R5, R6 ;  /* 0x0000000504057224 */ /* 0x000fe200078e0206 */
[----:B0-----:R-:W-:-:S04]  /*0e50*/  DMUL R2, R2, 0.00390625 ;  /* 0x3f70000002027828 */ /* 0x001fc80000000000 */
[----:B-1----:R-:W-:-:S04]  /*0e60*/  IADD3 R4, P0, PT, R5, UR6, RZ ;  /* 0x0000000605047c10 */ /* 0x002fc8000ff1e0ff */
[----:B------:R-:W-:Y:S01]  /*0e70*/  DMUL R2, R2, 255 ;  /* 0x406fe00002027828 */ /* 0x000fe20000000000 */
[----:B------:R-:W-:-:S09]  /*0e80*/  LEA.HI.X.SX32 R5, R5, UR7, 0x1, P0 ;  /* 0x0000000705057c11 */ /* 0x000fd200080f0eff */
[----:B------:R-:W0:Y:S02]  /*0e90*/  F2I.U32.F64.FLOOR R3, R2 ;  /* 0x0000000200037311 */ /* 0x000e240000305000 */
[----:B0-----:R-:W-:Y:S01]  /*0ea0*/  STG.E.U8 desc[UR4][R4.64], R3 ;  /* 0x0000000304007986 */ /* 0x001fe2000c101104 */
[----:B------:R-:W-:Y:S05]  /*0eb0*/  EXIT ;  /* 0x000000000000794d */ /* 0x000fea0003800000 */
        .weak           $__internal_0_$__cuda_sm20_div_rn_f64_full
        .type           $__internal_0_$__cuda_sm20_div_rn_f64_full,@function
        .size           $__internal_0_$__cuda_sm20_div_rn_f64_full,(.L_x_20 - $__internal_0_$__cuda_sm20_div_rn_f64_full)
$__internal_0_$__cuda_sm20_div_rn_f64_full:
[C---:B------:R-:W-:Y:S01]  /*0ec0*/  FSETP.GEU.AND P0, PT, |R11|.reuse, 1.469367938527859385e-39, PT ;  /* 0x001000000b00780b */ /* 0x040fe20003f0e200 */
[----:B------:R-:W-:Y:S01]  /*0ed0*/  IMAD.MOV.U32 R18, RZ, RZ, 0x1 ;  /* 0x00000001ff127424 */ /* 0x000fe200078e00ff */
[----:B------:R-:W-:Y:S01]  /*0ee0*/  LOP3.LUT R12, R11, 0x800fffff, RZ, 0xc0, !PT ;  /* 0x800fffff0b0c7812 */ /* 0x000fe200078ec0ff */
[----:B------:R-:W-:Y:S01]  /*0ef0*/  IMAD.MOV.U32 R24, RZ, RZ, 0x1ca00000 ;  /* 0x1ca00000ff187424 */ /* 0x000fe200078e00ff */
[C---:B------:R-:W-:Y:S01]  /*0f00*/  FSETP.GEU.AND P2, PT, |R9|.reuse, 1.469367938527859385e-39, PT ;  /* 0x001000000900780b */ /* 0x040fe20003f4e200 */
[----:B------:R-:W-:Y:S01]  /*0f10*/  BSSY.RECONVERGENT B1, `(.L_x_14) ;  /* 0x0000052000017945 */ /* 0x000fe20003800200 */
[----:B------:R-:W-:Y:S01]  /*0f20*/  LOP3.LUT R13, R12, 0x3ff00000, RZ, 0xfc, !PT ;  /* 0x3ff000000c0d7812 */ /* 0x000fe200078efcff */
[----:B------:R-:W-:Y:S01]  /*0f30*/  IMAD.MOV.U32 R12, RZ, RZ, R10 ;  /* 0x000000ffff0c7224 */ /* 0x000fe200078e000a */
[----:B------:R-:W-:Y:S02]  /*0f40*/  LOP3.LUT R7, R9, 0x7ff00000, RZ, 0xc0, !PT ;  /* 0x7ff0000009077812 */ /* 0x000fe400078ec0ff */
[----:B------:R-:W-:-:S03]  /*0f50*/  LOP3.LUT R26, R11, 0x7ff00000, RZ, 0xc0, !PT ;  /* 0x7ff000000b1a7812 */ /* 0x000fc600078ec0ff */
[----:B------:R-:W-:Y:S01]  /*0f60*/  @!P0 DMUL R12, R10, 8.98846567431157953865e+307 ;  /* 0x7fe000000a0c8828 */ /* 0x000fe20000000000 */
[----:B------:R-:W-:Y:S01]  /*0f70*/  ISETP.GE.U32.AND P1, PT, R7, R26, PT ;  /* 0x0000001a0700720c */ /* 0x000fe20003f26070 */
[----:B------:R-:W-:Y:S02]  /*0f80*/  IMAD.MOV.U32 R25, RZ, RZ, R7 ;  /* 0x000000ffff197224 */ /* 0x000fe400078e0007 */
[----:B------:R-:W-:Y:S02]  /*0f90*/  @!P2 LOP3.LUT R20, R11, 0x7ff00000, RZ, 0xc0, !PT ;  /* 0x7ff000000b14a812 */ /* 0x000fe400078ec0ff */
[----:B------:R-:W0:Y:S02]  /*0fa0*/  MUFU.RCP64H R19, R13 ;  /* 0x0000000d00137308 */ /* 0x000e240000001800 */
[----:B------:R-:W-:Y:S02]  /*0fb0*/  @!P2 ISETP.GE.U32.AND P3, PT, R7, R20, PT ;  /* 0x000000140700a20c */ /* 0x000fe40003f66070 */
[----:B------:R-:W-:-:S02]  /*0fc0*/  @!P0 LOP3.LUT R26, R13, 0x7ff00000, RZ, 0xc0, !PT ;  /* 0x7ff000000d1a8812 */ /* 0x000fc400078ec0ff */
[----:B------:R-:W-:-:S04]  /*0fd0*/  @!P2 SEL R21, R24, 0x63400000, !P3 ;  /* 0x634000001815a807 */ /* 0x000fc80005800000 */
[----:B------:R-:W-:-:S04]  /*0fe0*/  @!P2 LOP3.LUT R22, R21, 0x80000000, R9, 0xf8, !PT ;  /* 0x800000001516a812 */ /* 0x000fc800078ef809 */
[----:B------:R-:W-:Y:S01]  /*0ff0*/  @!P2 LOP3.LUT R23, R22, 0x100000, RZ, 0xfc, !PT ;  /* 0x001000001617a812 */ /* 0x000fe200078efcff */
[----:B------:R-:W-:Y:S01]  /*1000*/  @!P2 IMAD.MOV.U32 R22, RZ, RZ, RZ ;  /* 0x000000ffff16a224 */ /* 0x000fe200078e00ff */
[----:B0-----:R-:W-:-:S08]  /*1010*/  DFMA R16, R18, -R12, 1 ;  /* 0x3ff000001210742b */ /* 0x001fd0000000080c */
[----:B------:R-:W-:-:S08]  /*1020*/  DFMA R16, R16, R16, R16 ;  /* 0x000000101010722b */ /* 0x000fd00000000010 */
[----:B------:R-:W-:Y:S01]  /*1030*/  DFMA R18, R18, R16, R18 ;  /* 0x000000101212722b */ /* 0x000fe20000000012 */
[----:B------:R-:W-:Y:S01]  /*1040*/  SEL R17, R24, 0x63400000, !P1 ;  /* 0x6340000018117807 */ /* 0x000fe20004800000 */
[----:B------:R-:W-:-:S03]  /*1050*/  IMAD.MOV.U32 R16, RZ, RZ, R8 ;  /* 0x000000ffff107224 */ /* 0x000fc600078e0008 */
[----:B------:R-:W-:-:S03]  /*1060*/  LOP3.LUT R17, R17, 0x800fffff, R9, 0xf8, !PT ;  /* 0x800fffff11117812 */ /* 0x000fc600078ef809 */
[----:B------:R-:W-:-:S03]  /*1070*/  DFMA R20, R18, -R12, 1 ;  /* 0x3ff000001214742b */ /* 0x000fc6000000080c */
[----:B------:R-:W-:-:S05]  /*1080*/  @!P2 DFMA R16, R16, 2, -R22 ;  /* 0x400000001010a82b */ /* 0x000fca0000000816 */
[----:B------:R-:W-:-:S05]  /*1090*/  DFMA R18, R18, R20, R18 ;  /* 0x000000141212722b */ /* 0x000fca0000000012 */
[----:B------:R-:W-:-:S03]  /*10a0*/  @!P2 LOP3.LUT R25, R17, 0x7ff00000, RZ, 0xc0, !PT ;  /* 0x7ff000001119a812 */ /* 0x000fc600078ec0ff */
[----:B------:R-:W-:Y:S02]  /*10b0*/  DMUL R20, R18, R16 ;  /* 0x0000001012147228 */ /* 0x000fe40000000000 */
[----:B------:R-:W-:-:S05]  /*10c0*/  VIADD R27, R25, 0xffffffff ;  /* 0xffffffff191b7836 */ /* 0x000fca0000000000 */
[----:B------:R-:W-:Y:S01]  /*10d0*/  ISETP.GT.U32.AND P0, PT, R27, 0x7feffffe, PT ;  /* 0x7feffffe1b00780c */ /* 0x000fe20003f04070 */
[----:B------:R-:W-:Y:S01]  /*10e0*/  VIADD R27, R26, 0xffffffff ;  /* 0xffffffff1a1b7836 */ /* 0x000fe20000000000 */
[----:B------:R-:W-:-:S04]  /*10f0*/  DFMA R22, R20, -R12, R16 ;  /* 0x8000000c1416722b */ /* 0x000fc80000000010 */
[----:B------:R-:W-:-:S04]  /*1100*/  ISETP.GT.U32.OR P0, PT, R27, 0x7feffffe, P0 ;  /* 0x7feffffe1b00780c */ /* 0x000fc80000704470 */
[----:B------:R-:W-:-:S09]  /*1110*/  DFMA R22, R18, R22, R20 ;  /* 0x000000161216722b */ /* 0x000fd20000000014 */
[----:B------:R-:W-:Y:S05]  /*1120*/  @P0 BRA `(.L_x_15) ;  /* 0x00000000006c0947 */ /* 0x000fea0003800000 */
[----:B------:R-:W-:-:S04]  /*1130*/  LOP3.LUT R18, R11, 0x7ff00000, RZ, 0xc0, !PT ;  /* 0x7ff000000b127812 */ /* 0x000fc800078ec0ff */
[CC--:B------:R-:W-:Y:S02]  /*1140*/  VIADDMNMX R8, R7.reuse, -R18.reuse, 0xb9600000, !PT ;  /* 0xb960000007087446 */ /* 0x0c0fe40007800912 */
[----:B------:R-:W-:Y:S02]  /*1150*/  ISETP.GE.U32.AND P0, PT, R7, R18, PT ;  /* 0x000000120700720c */ /* 0x000fe40003f06070 */
[----:B------:R-:W-:Y:S01]  /*1160*/  VIMNMX R7, PT, PT, R8, 0x46a00000, PT ;  /* 0x46a0000008077848 */ /* 0x000fe20003fe0100 */
[----:B------:R-:W-:Y:S01]  /*1170*/  IMAD.MOV.U32 R8, RZ, RZ, RZ ;  /* 0x000000ffff087224 */ /* 0x000fe200078e00ff */
[----:B------:R-:W-:-:S05]  /*1180*/  SEL R24, R24, 0x63400000, !P0 ;  /* 0x6340000018187807 */ /* 0x000fca0004000000 */
[----:B------:R-:W-:-:S04]  /*1190*/  IMAD.IADD R7, R7, 0x1, -R24 ;  /* 0x0000000107077824 */ /* 0x000fc800078e0a18 */
[----:B------:R-:W-:-:S06]  /*11a0*/  VIADD R9, R7, 0x7fe00000 ;  /* 0x7fe0000007097836 */ /* 0x000fcc0000000000 */
[----:B------:R-:W-:-:S10]  /*11b0*/  DMUL R18, R22, R8 ;  /* 0x0000000816127228 */ /* 0x000fd40000000000 */
[----:B------:R-:W-:-:S13]  /*11c0*/  FSETP.GTU.AND P0, PT, |R19|, 1.469367938527859385e-39, PT ;  /* 0x001000001300780b */ /* 0x000fda0003f0c200 */
[----:B------:R-:W-:Y:S05]  /*11d0*/  @P0 BRA `(.L_x_16) ;  /* 0x0000000000940947 */ /* 0x000fea0003800000 */
[----:B------:R-:W-:Y:S01]  /*11e0*/  DFMA R12, R22, -R12, R16 ;  /* 0x8000000c160c722b */ /* 0x000fe20000000010 */
[----:B------:R-:W-:-:S09]  /*11f0*/  IMAD.MOV.U32 R8, RZ, RZ, RZ ;  /* 0x000000ffff087224 */ /* 0x000fd200078e00ff */
[C---:B------:R-:W-:Y:S02]  /*1200*/  FSETP.NEU.AND P0, PT, R13.reuse, RZ, PT ;  /* 0x000000ff0d00720b */ /* 0x040fe40003f0d000 */
[----:B------:R-:W-:-:S04]  /*1210*/  LOP3.LUT R17, R13, 0x80000000, R11, 0x48, !PT ;  /* 0x800000000d117812 */ /* 0x000fc800078e480b */
[----:B------:R-:W-:-:S07]  /*1220*/  LOP3.LUT R9, R17, R9, RZ, 0xfc, !PT ;  /* 0x0000000911097212 */ /* 0x000fce00078efcff */
[----:B------:R-:W-:Y:S05]  /*1230*/  @!P0 BRA `(.L_x_16) ;  /* 0x00000000007c8947 */ /* 0x000fea0003800000 */
[----:B------:R-:W-:Y:S01]  /*1240*/  IMAD.MOV R11, RZ, RZ, -R7 ;  /* 0x000000ffff0b7224 */ /* 0x000fe200078e0a07 */
[----:B------:R-:W-:Y:S01]  /*1250*/  DMUL.RP R8, R22, R8 ;  /* 0x0000000816087228 */ /* 0x000fe20000008000 */
[----:B------:R-:W-:Y:S01]  /*1260*/  IMAD.MOV.U32 R10, RZ, RZ, RZ ;  /* 0x000000ffff0a7224 */ /* 0x000fe200078e00ff */
[----:B------:R-:W-:-:S05]  /*1270*/  IADD3 R7, PT, PT, -R7, -0x43300000, RZ ;  /* 0xbcd0000007077810 */ /* 0x000fca0007ffe1ff */
[----:B------:R-:W-:-:S03]  /*1280*/  DFMA R10, R18, -R10, R22 ;  /* 0x8000000a120a722b */ /* 0x000fc60000000016 */
[----:B------:R-:W-:-:S07]  /*1290*/  LOP3.LUT R17, R9, R17, RZ, 0x3c, !PT ;  /* 0x0000001109117212 */ /* 0x000fce00078e3cff */
[----:B------:R-:W-:-:S04]  /*12a0*/  FSETP.NEU.AND P0, PT, |R11|, R7, PT ;  /* 0x000000070b00720b */ /* 0x000fc80003f0d200 */
[----:B------:R-:W-:Y:S02]  /*12b0*/  FSEL R18, R8, R18, !P0 ;  /* 0x0000001208127208 */ /* 0x000fe40004000000 */
[----:B------:R-:W-:Y:S01]  /*12c0*/  FSEL R19, R17, R19, !P0 ;  /* 0x0000001311137208 */ /* 0x000fe20004000000 */
[----:B------:R-:W-:Y:S06]  /*12d0*/  BRA `(.L_x_16) ;  /* 0x0000000000547947 */ /* 0x000fec0003800000 */
.L_x_15:
[----:B------:R-:W-:-:S14]  /*12e0*/  DSETP.NAN.AND P0, PT, R8, R8, PT ;  /* 0x000000080800722a */ /* 0x000fdc0003f08000 */
[----:B------:R-:W-:Y:S05]  /*12f0*/  @P0 BRA `(.L_x_17) ;  /* 0x0000000000440947 */ /* 0x000fea0003800000 */
[----:B------:R-:W-:-:S14]  /*1300*/  DSETP.NAN.AND P0, PT, R10, R10, PT ;  /* 0x0000000a0a00722a */ /* 0x000fdc0003f08000 */
[----:B------:R-:W-:Y:S05]  /*1310*/  @P0 BRA `(.L_x_18) ;  /* 0x0000000000300947 */ /* 0x000fea0003800000 */
[----:B------:R-:W-:Y:S01]  /*1320*/  ISETP.NE.AND P0, PT, R25, R26, PT ;  /* 0x0000001a1900720c */ /* 0x000fe20003f05270 */
[----:B------:R-:W-:Y:S02]  /*1330*/  IMAD.MOV.U32 R18, RZ, RZ, 0x0 ;  /* 0x00000000ff127424 */ /* 0x000fe400078e00ff */
[----:B------:R-:W-:-:S10]  /*1340*/  IMAD.MOV.U32 R19, RZ, RZ, -0x80000 ;  /* 0xfff80000ff137424 */ /* 0x000fd400078e00ff */
[----:B------:R-:W-:Y:S05]  /*1350*/  @!P0 BRA `(.L_x_16) ;  /* 0x0000000000348947 */ /* 0x000fea0003800000 */
[----:B------:R-:W-:Y:S02]  /*1360*/  ISETP.NE.AND P0, PT, R25, 0x7ff00000, PT ;  /* 0x7ff000001900780c */ /* 0x000fe40003f05270 */
[----:B------:R-:W-:Y:S02]  /*1370*/  LOP3.LUT R19, R9, 0x80000000, R11, 0x48, !PT ;  /* 0x8000000009137812 */ /* 0x000fe400078e480b */
[----:B------:R-:W-:-:S13]  /*1380*/  ISETP.EQ.OR P0, PT, R26, RZ, !P0 ;  /* 0x000000ff1a00720c */ /* 0x000fda0004702670 */
[----:B------:R-:W-:Y:S01]  /*1390*/  @P0 LOP3.LUT R7, R19, 0x7ff00000, RZ, 0xfc, !PT ;  /* 0x7ff0000013070812 */ /* 0x000fe200078efcff */
[----:B------:R-:W-:Y:S02]  /*13a0*/  @!P0 IMAD.MOV.U32 R18, RZ, RZ, RZ ;  /* 0x000000ffff128224 */ /* 0x000fe400078e00ff */
[----:B------:R-:W-:Y:S02]  /*13b0*/  @P0 IMAD.MOV.U32 R18, RZ, RZ, RZ ;  /* 0x000000ffff120224 */ /* 0x000fe400078e00ff */
[----:B------:R-:W-:Y:S01]  /*13c0*/  @P0 IMAD.MOV.U32 R19, RZ, RZ, R7 ;  /* 0x000000ffff130224 */ /* 0x000fe200078e0007 */
[----:B------:R-:W-:Y:S06]  /*13d0*/  BRA `(.L_x_16) ;  /* 0x0000000000147947 */ /* 0x000fec0003800000 */
.L_x_18:
[----:B------:R-:W-:Y:S01]  /*13e0*/  LOP3.LUT R19, R11, 0x80000, RZ, 0xfc, !PT ;  /* 0x000800000b137812 */ /* 0x000fe200078efcff */
[----:B------:R-:W-:Y:S01]  /*13f0*/  IMAD.MOV.U32 R18, RZ, RZ, R10 ;  /* 0x000000ffff127224 */ /* 0x000fe200078e000a */
[----:B------:R-:W-:Y:S06]  /*1400*/  BRA `(.L_x_16) ;  /* 0x0000000000087947 */ /* 0x000fec0003800000 */
.L_x_17:
[----:B------:R-:W-:Y:S01]  /*1410*/  LOP3.LUT R19, R9, 0x80000, RZ, 0xfc, !PT ;  /* 0x0008000009137812 */ /* 0x000fe200078efcff */
[----:B------:R-:W-:-:S07]  /*1420*/  IMAD.MOV.U32 R18, RZ, RZ, R8 ;  /* 0x000000ffff127224 */ /* 0x000fce00078e0008 */
.L_x_16:
[----:B------:R-:W-:Y:S05]  /*1430*/  BSYNC.RECONVERGENT B1 ;  /* 0x0000000000017941 */ /* 0x000fea0003800200 */
.L_x_14:
[----:B------:R-:W-:Y:S02]  /*1440*/  IMAD.MOV.U32 R8, RZ, RZ, R0 ;  /* 0x000000ffff087224 */ /* 0x000fe400078e0000 */
[----:B------:R-:W-:-:S04]  /*1450*/  IMAD.MOV.U32 R9, RZ, RZ, 0x0 ;  /* 0x00000000ff097424 */ /* 0x000fc800078e00ff */
[----:B------:R-:W-:Y:S05]  /*1460*/  RET.REL.NODEC R8 `(_Z8testFuncdddPhddtt) ;  /* 0xffffffe808e47950 */ /* 0x000fea0003c3ffff */
.L_x_19:
[----:B------:R-:W-:-:S00]  /*1470*/  BRA `(.L_x_19) ;  /* 0xfffffffc00fc7947 */ /* 0x000fc0000383ffff */
[----:B------:R-:W-:-:S00]  /*1480*/  NOP ;  /* 0x0000000000007918 */ /* 0x000fc00000000000 */
[----:B------:R-:W-:-:S00]  /*1490*/  NOP ;  /* 0x0000000000007918 */ /* 0x000fc00000000000 */
[----:B------:R-:W-:-:S00]  /*14a0*/  NOP ;  /* 0x0000000000007918 */ /* 0x000fc00000000000 */
[----:B------:R-:W-:-:S00]  /*14b0*/  NOP ;  /* 0x0000000000007918 */ /* 0x000fc00000000000 */
[----:B------:R-:W-:-:S00]  /*14c0*/  NOP ;  /* 0x0000000000007918 */ /* 0x000fc00000000000 */
[----:B------:R-:W-:-:S00]  /*14d0*/  NOP ;  /* 0x0000000000007918 */ /* 0x000fc00000000000 */
[----:B------:R-:W-:-:S00]  /*14e0*/  NOP ;  /* 0x0000000000007918 */ /* 0x000fc00000000000 */
[----:B------:R-:W-:-:S00]  /*14f0*/  NOP ;  /* 0x0000000000007918 */ /* 0x000fc00000000000 */
.L_x_20:


//--------------------- .nv.shared.reserved.0     --------------------------
	.section	.nv.shared.reserved.0,"aw",@nobits
	.weak		__nv_reservedSMEM_offset_0_alias
	.size		__nv_reservedSMEM_offset_0_alias, 0, 64
	.other		__nv_reservedSMEM_offset_0_alias,@"STO_CUDA_RESERVED_SHARED STV_DEFAULT"
__nv_reservedSMEM_offset_0_alias:
	.zero		0
	.zero		64


//--------------------- .nv.constant0._Z8testFuncdddPhddtt --------------------------
	.section	.nv.constant0._Z8testFuncdddPhddtt,"a",@progbits
	.sectionflags	@""
	.align	4
.nv.constant0._Z8testFuncdddPhddtt:
	.zero		948


//--------------------- SYMBOLS --------------------------

	.type		.nv.reservedSmem.offset0,@object
	.size		.nv.reservedSmem.offset0,0x4
